	.headerflags	@"EF_CUDA_TEXMODE_UNIFIED EF_CUDA_64BIT_ADDRESS EF_CUDA_ACCELERATORS EF_CUDA_SM90 EF_CUDA_VIRTUAL_SM(EF_CUDA_SM90)"
	.elftype	@"ET_EXEC"


//--------------------- .nv.info                  --------------------------
	.section	.nv.info,"",@"SHT_CUDA_INFO"
	.align	4


	//----- nvinfo : EIATTR_REGCOUNT
	.align		4
        /*0000*/ 	.byte	0x04, 0x2f
        /*0002*/ 	.short	(.L_3 - .L_2)
	.align		4
.L_2:
        /*0004*/ 	.word	index@(triton_poi_fused__native_batch_norm_legit_no_training_add_convolution_relu_39)
        /*0008*/ 	.word	0x0000001b


	//----- nvinfo : EIATTR_MIN_STACK_SIZE
	.align		4
.L_3:
        /*000c*/ 	.byte	0x04, 0x12
        /*000e*/ 	.short	(.L_5 - .L_4)
	.align		4
.L_4:
        /*0010*/ 	.word	index@(triton_poi_fused__native_batch_norm_legit_no_training_add_convolution_relu_39)
        /*0014*/ 	.word	0x00000000


	//----- nvinfo : EIATTR_FRAME_SIZE
	.align		4
.L_5:
        /*0018*/ 	.byte	0x04, 0x11
        /*001a*/ 	.short	(.L_7 - .L_6)
	.align		4
.L_6:
        /*001c*/ 	.word	index@(triton_poi_fused__native_batch_norm_legit_no_training_add_convolution_relu_39)
        /*0020*/ 	.word	0x00000000


	//----- nvinfo : EIATTR_MIN_STACK_SIZE
	.align		4
.L_7:
        /*0024*/ 	.byte	0x04, 0x12
        /*0026*/ 	.short	(.L_9 - .L_8)
	.align		4
.L_8:
        /*0028*/ 	.word	index@(triton_poi_fused__native_batch_norm_legit_no_training_add_convolution_relu_39)
        /*002c*/ 	.word	0x00000000
.L_9:


//--------------------- .nv.info.triton_poi_fused__native_batch_norm_legit_no_training_add_convolution_relu_39 --------------------------
	.section	.nv.info.triton_poi_fused__native_batch_norm_legit_no_training_add_convolution_relu_39,"",@"SHT_CUDA_INFO"
	.sectionflags	@""
	.align	4


	//----- nvinfo : EIATTR_CUDA_API_VERSION
	.align		4
        /*0000*/ 	.byte	0x04, 0x37
        /*0002*/ 	.short	(.L_11 - .L_10)
.L_10:
        /*0004*/ 	.word	0x0000007c


	//----- nvinfo : EIATTR_KPARAM_INFO
	.align		4
.L_11:
        /*0008*/ 	.byte	0x04, 0x17
        /*000a*/ 	.short	(.L_13 - .L_12)
.L_12:
        /*000c*/ 	.word	0x00000000
        /*0010*/ 	.short	0x0008
        /*0012*/ 	.short	0x0040
        /*0014*/ 	.byte	0x00, 0xf0, 0x11, 0x00


	//----- nvinfo : EIATTR_KPARAM_INFO
	.align		4
.L_13:
        /*0018*/ 	.byte	0x04, 0x17
        /*001a*/ 	.short	(.L_15 - .L_14)
.L_14:
        /*001c*/ 	.word	0x00000000
        /*0020*/ 	.short	0x0007
        /*0022*/ 	.short	0x0038
        /*0024*/ 	.byte	0x00, 0xf4, 0x21, 0x00


	//----- nvinfo : EIATTR_KPARAM_INFO
	.align		4
.L_15:
        /*0028*/ 	.byte	0x04, 0x17
        /*002a*/ 	.short	(.L_17 - .L_16)
.L_16:
        /*002c*/ 	.word	0x00000000
        /*0030*/ 	.short	0x0006
        /*0032*/ 	.short	0x0030
        /*0034*/ 	.byte	0x00, 0xf4, 0x21, 0x00


	//----- nvinfo : EIATTR_KPARAM_INFO
	.align		4
.L_17:
        /*0038*/ 	.byte	0x04, 0x17
        /*003a*/ 	.short	(.L_19 - .L_18)
.L_18:
        /*003c*/ 	.word	0x00000000
        /*0040*/ 	.short	0x0005
        /*0042*/ 	.short	0x0028
        /*0044*/ 	.byte	0x00, 0xf4, 0x21, 0x00


	//----- nvinfo : EIATTR_KPARAM_INFO
	.align		4
.L_19:
        /*0048*/ 	.byte	0x04, 0x17
        /*004a*/ 	.short	(.L_21 - .L_20)
.L_20:
        /*004c*/ 	.word	0x00000000
        /*0050*/ 	.short	0x0004
        /*0052*/ 	.short	0x0020
        /*0054*/ 	.byte	0x00, 0xf4, 0x21, 0x00


	//----- nvinfo : EIATTR_KPARAM_INFO
	.align		4
.L_21:
        /*0058*/ 	.byte	0x04, 0x17
        /*005a*/ 	.short	(.L_23 - .L_22)
.L_22:
        /*005c*/ 	.word	0x00000000
        /*0060*/ 	.short	0x0003
        /*0062*/ 	.short	0x0018
        /*0064*/ 	.byte	0x00, 0xf4, 0x21, 0x00


	//----- nvinfo : EIATTR_KPARAM_INFO
	.align		4
.L_23:
        /*0068*/ 	.byte	0x04, 0x17
        /*006a*/ 	.short	(.L_25 - .L_24)
.L_24:
        /*006c*/ 	.word	0x00000000
        /*0070*/ 	.short	0x0002
        /*0072*/ 	.short	0x0010
        /*0074*/ 	.byte	0x00, 0xf4, 0x21, 0x00


	//----- nvinfo : EIATTR_KPARAM_INFO
	.align		4
.L_25:
        /*0078*/ 	.byte	0x04, 0x17
        /*007a*/ 	.short	(.L_27 - .L_26)
.L_26:
        /*007c*/ 	.word	0x00000000
        /*0080*/ 	.short	0x0001
        /*0082*/ 	.short	0x0008
        /*0084*/ 	.byte	0x00, 0xf4, 0x21, 0x00


	//----- nvinfo : EIATTR_KPARAM_INFO
	.align		4
.L_27:
        /*0088*/ 	.byte	0x04, 0x17
        /*008a*/ 	.short	(.L_29 - .L_28)
.L_28:
        /*008c*/ 	.word	0x00000000
        /*0090*/ 	.short	0x0000
        /*0092*/ 	.short	0x0000
        /*0094*/ 	.byte	0x00, 0xf4, 0x21, 0x00


	//----- nvinfo : EIATTR_SPARSE_MMA_MASK
	.align		4
.L_29:
        /*0098*/ 	.byte	0x03, 0x50
        /*009a*/ 	.short	0x0000


	//----- nvinfo : EIATTR_MAXREG_COUNT
	.align		4
        /*009c*/ 	.byte	0x03, 0x1b
        /*009e*/ 	.short	0x00ff


	//----- nvinfo : EIATTR_EXIT_INSTR_OFFSETS
	.align		4
        /*00a0*/ 	.byte	0x04, 0x1c
        /*00a2*/ 	.short	(.L_31 - .L_30)


	//   ....[0]....
.L_30:
        /*00a4*/ 	.word	0x000004e0


	//----- nvinfo : EIATTR_REQNTID
	.align		4
.L_31:
        /*00a8*/ 	.byte	0x04, 0x10
        /*00aa*/ 	.short	(.L_33 - .L_32)
.L_32:
        /*00ac*/ 	.word	0x00000080
        /*00b0*/ 	.word	0x00000001
        /*00b4*/ 	.word	0x00000001


	//----- nvinfo : EIATTR_CBANK_PARAM_SIZE
	.align		4
.L_33:
        /*00b8*/ 	.byte	0x03, 0x19
        /*00ba*/ 	.short	0x0044


	//----- nvinfo : EIATTR_PARAM_CBANK
	.align		4
        /*00bc*/ 	.byte	0x04, 0x0a
        /*00be*/ 	.short	(.L_35 - .L_34)
	.align		4
.L_34:
        /*00c0*/ 	.word	index@(.nv.constant0.triton_poi_fused__native_batch_norm_legit_no_training_add_convolution_relu_39)
        /*00c4*/ 	.short	0x0210
        /*00c6*/ 	.short	0x0044


	//----- nvinfo : EIATTR_SW_WAR
	.align		4
.L_35:
        /*00c8*/ 	.byte	0x04, 0x36
        /*00ca*/ 	.short	(.L_37 - .L_36)
.L_36:
        /*00cc*/ 	.word	0x00000008
.L_37:


//--------------------- .nv.callgraph             --------------------------
	.section	.nv.callgraph,"",@"SHT_CUDA_CALLGRAPH"
	.align	4
	.sectionentsize	8
	.align		4
        /*0000*/ 	.word	0x00000000
	.align		4
        /*0004*/ 	.word	0xffffffff
	.align		4
        /*0008*/ 	.word	0x00000000
	.align		4
        /*000c*/ 	.word	0xfffffffe
	.align		4
        /*0010*/ 	.word	0x00000000
	.align		4
        /*0014*/ 	.word	0xfffffffd
	.align		4
        /*0018*/ 	.word	0x00000000
	.align		4
        /*001c*/ 	.word	0xfffffffc


//--------------------- .nv.constant4             --------------------------
	.section	.nv.constant4,"a",@progbits
	.align	8
	.align		8
.nv.constant4:
        /*0000*/ 	.dword	_$_str
	.align		8
        /*0008*/ 	.dword	_$_str_$_2


//--------------------- .text.triton_poi_fused__native_batch_norm_legit_no_training_add_convolution_relu_39 --------------------------
	.section	.text.triton_poi_fused__native_batch_norm_legit_no_training_add_convolution_relu_39,"ax",@progbits
	.align	128
        .global         triton_poi_fused__native_batch_norm_legit_no_training_add_convolution_relu_39
        .type           triton_poi_fused__native_batch_norm_legit_no_training_add_convolution_relu_39,@function
        .size           triton_poi_fused__native_batch_norm_legit_no_training_add_convolution_relu_39,(.L_x_1 - triton_poi_fused__native_batch_norm_legit_no_training_add_convolution_relu_39)
        .other          triton_poi_fused__native_batch_norm_legit_no_training_add_convolution_relu_39,@"STO_CUDA_ENTRY STV_DEFAULT"
triton_poi_fused__native_batch_norm_legit_no_training_add_convolution_relu_39:
.text.triton_poi_fused__native_batch_norm_legit_no_training_add_convolution_relu_39:
[----:B------:R-:W-:Y:S01]  /*0000*/  LDC R1, c[0x0][0x28] ;  /* 0x00000a00ff017b82 */ /* 0x000fe20000000800 */
[----:B------:R-:W1:Y:S07]  /*0010*/  S2R R0, SR_TID.X ;  /* 0x0000000000007919 */ /* 0x000e6e0000002100 */
[----:B------:R-:W2:Y:S01]  /*0020*/  LDC.64 R20, c[0x0][0x228] ;  /* 0x00008a00ff147b82 */ /* 0x000ea20000000a00 */
[----:B------:R-:W-:Y:S01]  /*0030*/  ULDC.64 UR4, c[0x0][0x208] ;  /* 0x0000820000047ab9 */ /* 0x000fe20000000a00 */
[----:B------:R-:W3:Y:S06]  /*0040*/  S2R R5, SR_CTAID.X ;  /* 0x0000000000057919 */ /* 0x000eec0000002500 */
[----:B------:R-:W4:Y:S08]  /*0050*/  LDC.64 R18, c[0x0][0x218] ;  /* 0x00008600ff127b82 */ /* 0x000f300000000a00 */
[----:B------:R-:W5:Y:S08]  /*0060*/  LDC.64 R22, c[0x0][0x220] ;  /* 0x00008800ff167b82 */ /* 0x000f700000000a00 */
[----:B------:R-:W4:Y:S01]  /*0070*/  LDC.64 R16, c[0x0][0x230] ;  /* 0x00008c00ff107b82 */ /* 0x000f220000000a00 */
[----:B-1----:R-:W-:-:S07]  /*0080*/  SHF.L.U32 R0, R0, 0x2, RZ ;  /* 0x0000000200007819 */ /* 0x002fce00000006ff */
[----:B------:R-:W1:Y:S01]  /*0090*/  LDC.64 R10, c[0x0][0x238] ;  /* 0x00008e00ff0a7b82 */ /* 0x000e620000000a00 */
[----:B---3--:R-:W-:Y:S02]  /*00a0*/  SHF.R.S32.HI R3, RZ, 0x16, R5 ;  /* 0x00000016ff037819 */ /* 0x008fe40000011405 */
[----:B------:R-:W-:Y:S02]  /*00b0*/  LOP3.LUT R0, R0, 0x1fc, RZ, 0xc0, !PT ;  /* 0x000001fc00007812 */ /* 0x000fe400078ec0ff */
[----:B------:R-:W-:-:S03]  /*00c0*/  SGXT R3, R3, 0x1 ;  /* 0x000000010303781a */ /* 0x000fc60000000200 */
[----:B------:R-:W3:Y:S01]  /*00d0*/  LDC.64 R8, c[0x0][0x240] ;  /* 0x00009000ff087b82 */ /* 0x000ee20000000a00 */
[----:B------:R-:W-:-:S04]  /*00e0*/  LEA R0, R5, R0, 0x9 ;  /* 0x0000000005007211 */ /* 0x000fc800078e48ff */
[----:B------:R-:W-:-:S04]  /*00f0*/  LEA.HI R3, R3, R0, RZ, 0xc ;  /* 0x0000000003037211 */ /* 0x000fc800078f60ff */
[----:B------:R-:W-:-:S05]  /*0100*/  SHF.R.S32.HI R3, RZ, 0xc, R3 ;  /* 0x0000000cff037819 */ /* 0x000fca0000011403 */
[----:B------:R-:W-:-:S05]  /*0110*/  IMAD.HI R2, R3, 0x55555556, RZ ;  /* 0x5555555603027827 */ /* 0x000fca00078e02ff */
[----:B------:R-:W-:-:S05]  /*0120*/  LEA.HI R2, R2, R2, RZ, 0x1 ;  /* 0x0000000202027211 */ /* 0x000fca00078f08ff */
[----:B------:R-:W-:Y:S02]  /*0130*/  IMAD R15, R2, -0x3, R3 ;  /* 0xfffffffd020f7824 */ /* 0x000fe400078e0203 */
[----:B------:R-:W1:Y:S02]  /*0140*/  LDC.64 R2, c[0x0][0x210] ;  /* 0x00008400ff027b82 */ /* 0x000e640000000a00 */
[----:B--2---:R-:W-:-:S05]  /*0150*/  IMAD.WIDE R20, R15, 0x4, R20 ;  /* 0x000000040f147825 */ /* 0x004fca00078e0214 */
[----:B------:R5:W2:Y:S01]  /*0160*/  LDG.E.EL R14, desc[UR4][R20.64] ;  /* 0x00000004140e7981 */ /* 0x000aa2000c2e1900 */
[----:B----4-:R-:W-:-:S05]  /*0170*/  IMAD.WIDE R18, R15, 0x4, R18 ;  /* 0x000000040f127825 */ /* 0x010fca00078e0212 */
[----:B------:R4:W2:Y:S01]  /*0180*/  LDG.E.EL R13, desc[UR4][R18.64] ;  /* 0x00000004120d7981 */ /* 0x0008a2000c2e1900 */
[----:B-----5:R-:W-:-:S04]  /*0190*/  IMAD.WIDE R20, R15, 0x4, R22 ;  /* 0x000000040f147825 */ /* 0x020fc800078e0216 */
[----:B01----:R-:W-:Y:S01]  /*01a0*/  IMAD.WIDE R2, R0, 0x4, R2 ;  /* 0x0000000400027825 */ /* 0x003fe200078e0202 */
[----:B------:R-:W5:Y:S04]  /*01b0*/  LDG.E.EL R12, desc[UR4][R20.64] ;  /* 0x00000004140c7981 */ /* 0x000f68000c2e1900 */
[----:B------:R-:W5:Y:S01]  /*01c0*/  LDG.E.128 R4, desc[UR4][R2.64] ;  /* 0x0000000402047981 */ /* 0x000f62000c1e1d00 */
[----:B------:R-:W-:-:S04]  /*01d0*/  IMAD.WIDE R22, R15, 0x4, R16 ;  /* 0x000000040f167825 */ /* 0x000fc800078e0210 */
[----:B------:R-:W-:Y:S02]  /*01e0*/  IMAD.WIDE R16, R15, 0x4, R10 ;  /* 0x000000040f107825 */ /* 0x000fe400078e020a */
[----:B------:R-:W5:Y:S04]  /*01f0*/  LDG.E.EL R15, desc[UR4][R22.64] ;  /* 0x00000004160f7981 */ /* 0x000f68000c2e1900 */
[----:B------:R0:W5:Y:S01]  /*0200*/  LDG.E.EL R16, desc[UR4][R16.64] ;  /* 0x0000000410107981 */ /* 0x000162000c2e1900 */
[----:B---3--:R-:W-:-:S06]  /*0210*/  IMAD.WIDE R8, R0, 0x4, R8 ;  /* 0x0000000400087825 */ /* 0x008fcc00078e0208 */
[----:B------:R-:W3:Y:S01]  /*0220*/  LDG.E.128 R8, desc[UR4][R8.64] ;  /* 0x0000000408087981 */ /* 0x000ee2000c1e1d00 */
[----:B----4-:R-:W-:Y:S01]  /*0230*/  HFMA2.MMA R18, -RZ, RZ, 1.625, 0 ;  /* 0x3e800000ff127435 */ /* 0x010fe200000001ff */
[----:B--2---:R-:W-:-:S04]  /*0240*/  FADD R14, R14, 9.9999997473787516356e-06 ;  /* 0x3727c5ac0e0e7421 */ /* 0x004fc80000000000 */
[----:B------:R-:W1:Y:S02]  /*0250*/  MUFU.SQRT R24, R14 ;  /* 0x0000000e00187308 */ /* 0x000e640000002000 */
[C---:B-1----:R-:W-:Y:S02]  /*0260*/  FSETP.GT.AND P0, PT, R24.reuse, 8.50705917302346158658e+37, PT ;  /* 0x7e8000001800780b */ /* 0x042fe40003f04000 */
[----:B------:R-:W-:-:S11]  /*0270*/  FSETP.GEU.AND P1, PT, R24, 1.175494350822287508e-38, PT ;  /* 0x008000001800780b */ /* 0x000fd60003f2e000 */
[----:B------:R-:W-:-:S04]  /*0280*/  @P0 FMUL R24, R24, 0.25 ;  /* 0x3e80000018180820 */ /* 0x000fc80000400000 */
[----:B------:R-:W-:-:S06]  /*0290*/  @!P1 FMUL R24, R24, 16777216 ;  /* 0x4b80000018189820 */ /* 0x000fcc0000400000 */
[----:B------:R-:W1:Y:S01]  /*02a0*/  MUFU.RCP R24, R24 ;  /* 0x0000001800187308 */ /* 0x000e620000001000 */
[----:B0-----:R-:W-:Y:S01]  /*02b0*/  FSEL R17, R18, 1, P0 ;  /* 0x3f80000012117808 */ /* 0x001fe20000000000 */
[--C-:B-----5:R-:W-:Y:S01]  /*02c0*/  FADD R4, R4, R13.reuse ;  /* 0x0000000d04047221 */ /* 0x120fe20000000000 */
[--C-:B------:R-:W-:Y:S01]  /*02d0*/  FADD R5, R5, R13.reuse ;  /* 0x0000000d05057221 */ /* 0x100fe20000000000 */
[--C-:B------:R-:W-:Y:S01]  /*02e0*/  FADD R6, R6, R13.reuse ;  /* 0x0000000d06067221 */ /* 0x100fe20000000000 */
[----:B------:R-:W-:Y:S01]  /*02f0*/  FADD R7, R7, R13 ;  /* 0x0000000d07077221 */ /* 0x000fe20000000000 */
[----:B------:R-:W-:Y:S01]  /*0300*/  @!P1 FMUL R17, R17, 16777216 ;  /* 0x4b80000011119820 */ /* 0x000fe20000400000 */
[----:B------:R-:W0:Y:S01]  /*0310*/  LDC.64 R18, c[0x0][0x248] ;  /* 0x00009200ff127b82 */ /* 0x000e220000000a00 */
[C---:B------:R-:W-:Y:S01]  /*0320*/  FADD R14, -R12.reuse, R4 ;  /* 0x000000040c0e7221 */ /* 0x040fe20000000100 */
[C---:B------:R-:W-:Y:S01]  /*0330*/  FADD R20, -R12.reuse, R5 ;  /* 0x000000050c147221 */ /* 0x040fe20000000100 */
[C---:B------:R-:W-:Y:S01]  /*0340*/  FADD R22, -R12.reuse, R6 ;  /* 0x000000060c167221 */ /* 0x040fe20000000100 */
[----:B------:R-:W-:Y:S01]  /*0350*/  FADD R12, -R12, R7 ;  /* 0x000000070c0c7221 */ /* 0x000fe20000000100 */
[----:B-1----:R-:W-:-:S04]  /*0360*/  FMUL R17, R24, R17 ;  /* 0x0000001118117220 */ /* 0x002fc80000400000 */
[C---:B------:R-:W-:Y:S01]  /*0370*/  FMUL R14, R17.reuse, R14 ;  /* 0x0000000e110e7220 */ /* 0x040fe20000400000 */
[C---:B------:R-:W-:Y:S01]  /*0380*/  FMUL R21, R17.reuse, R20 ;  /* 0x0000001411157220 */ /* 0x040fe20000400000 */
[C---:B------:R-:W-:Y:S01]  /*0390*/  FMUL R13, R17.reuse, R22 ;  /* 0x00000016110d7220 */ /* 0x040fe20000400000 */
[----:B------:R-:W-:Y:S01]  /*03a0*/  FMUL R17, R17, R12 ;  /* 0x0000000c11117220 */ /* 0x000fe20000400000 */
[C-C-:B------:R-:W-:Y:S01]  /*03b0*/  FFMA R14, R15.reuse, R14, R16.reuse ;  /* 0x0000000e0f0e7223 */ /* 0x140fe20000000010 */
[C-C-:B------:R-:W-:Y:S01]  /*03c0*/  FFMA R21, R15.reuse, R21, R16.reuse ;  /* 0x000000150f157223 */ /* 0x140fe20000000010 */
[C-C-:B------:R-:W-:Y:S01]  /*03d0*/  FFMA R13, R15.reuse, R13, R16.reuse ;  /* 0x0000000d0f0d7223 */ /* 0x140fe20000000010 */
[----:B------:R-:W-:Y:S02]  /*03e0*/  FFMA R17, R15, R17, R16 ;  /* 0x000000110f117223 */ /* 0x000fe40000000010 */
[----:B------:R-:W-:Y:S02]  /*03f0*/  FSETP.GEU.AND P3, PT, R14, RZ, PT ;  /* 0x000000ff0e00720b */ /* 0x000fe40003f6e000 */
[----:B------:R-:W-:-:S02]  /*0400*/  FSETP.GEU.AND P2, PT, R21, RZ, PT ;  /* 0x000000ff1500720b */ /* 0x000fc40003f4e000 */
[----:B------:R-:W-:Y:S02]  /*0410*/  FSETP.GEU.AND P1, PT, R13, RZ, PT ;  /* 0x000000ff0d00720b */ /* 0x000fe40003f2e000 */
[----:B------:R-:W-:Y:S02]  /*0420*/  FSETP.GEU.AND P0, PT, R17, RZ, PT ;  /* 0x000000ff1100720b */ /* 0x000fe40003f0e000 */
[----:B------:R-:W-:Y:S02]  /*0430*/  FSEL R15, R14, RZ, P3 ;  /* 0x000000ff0e0f7208 */ /* 0x000fe40001800000 */
[----:B------:R-:W-:Y:S02]  /*0440*/  FSEL R12, R21, RZ, P2 ;  /* 0x000000ff150c7208 */ /* 0x000fe40001000000 */
[----:B------:R-:W-:Y:S02]  /*0450*/  FSEL R13, R13, RZ, P1 ;  /* 0x000000ff0d0d7208 */ /* 0x000fe40000800000 */
[----:B------:R-:W-:Y:S01]  /*0460*/  FSEL R14, R17, RZ, P0 ;  /* 0x000000ff110e7208 */ /* 0x000fe20000000000 */
[----:B---3--:R-:W-:Y:S01]  /*0470*/  FADD R8, R8, R15 ;  /* 0x0000000f08087221 */ /* 0x008fe20000000000 */
[----:B------:R-:W-:Y:S01]  /*0480*/  FADD R9, R9, R12 ;  /* 0x0000000c09097221 */ /* 0x000fe20000000000 */
[----:B------:R-:W-:Y:S01]  /*0490*/  FADD R10, R10, R13 ;  /* 0x0000000d0a0a7221 */ /* 0x000fe20000000000 */
[----:B0-----:R-:W-:-:S04]  /*04a0*/  IMAD.WIDE R18, R0, 0x4, R18 ;  /* 0x0000000400127825 */ /* 0x001fc800078e0212 */
[----:B------:R-:W-:Y:S01]  /*04b0*/  FADD R11, R11, R14 ;  /* 0x0000000e0b0b7221 */ /* 0x000fe20000000000 */
[----:B------:R-:W-:Y:S04]  /*04c0*/  STG.E.128 desc[UR4][R2.64], R4 ;  /* 0x0000000402007986 */ /* 0x000fe8000c101d04 */
[----:B------:R-:W-:Y:S01]  /*04d0*/  STG.E.128 desc[UR4][R18.64], R8 ;  /* 0x0000000812007986 */ /* 0x000fe2000c101d04 */
[----:B------:R-:W-:Y:S05]  /*04e0*/  EXIT ;  /* 0x000000000000794d */ /* 0x000fea0003800000 */
.L_x_0:
[----:B------:R-:W-:-:S00]  /*04f0*/  BRA `(.L_x_0) ;  /* 0xfffffffc00fc7947 */ /* 0x000fc0000383ffff */
[----:B------:R-:W-:-:S00]  /*0500*/  NOP ;  /* 0x0000000000007918 */ /* 0x000fc00000000000 */
[----:B------:R-:W-:-:S00]  /*0510*/  NOP ;  /* 0x0000000000007918 */ /* 0x000fc00000000000 */
[----:B------:R-:W-:-:S00]  /*0520*/  NOP ;  /* 0x0000000000007918 */ /* 0x000fc00000000000 */
[----:B------:R-:W-:-:S00]  /*0530*/  NOP ;  /* 0x0000000000007918 */ /* 0x000fc00000000000 */
[----:B------:R-:W-:-:S00]  /*0540*/  NOP ;  /* 0x0000000000007918 */ /* 0x000fc00000000000 */
[----:B------:R-:W-:-:S00]  /*0550*/  NOP ;  /* 0x0000000000007918 */ /* 0x000fc00000000000 */
[----:B------:R-:W-:-:S00]  /*0560*/  NOP ;  /* 0x0000000000007918 */ /* 0x000fc00000000000 */
[----:B------:R-:W-:-:S00]  /*0570*/  NOP ;  /* 0x0000000000007918 */ /* 0x000fc00000000000 */
.L_x_1:


//--------------------- .nv.global.init           --------------------------
	.section	.nv.global.init,"aw",@progbits
.nv.global.init:
	.type		_$_str,@object
	.size		_$_str,(_$_str_$_2 - _$_str)
_$_str:
        /*0000*/ 	.byte	0x5f, 0x5f, 0x43, 0x55, 0x44, 0x41, 0x5f, 0x46, 0x54, 0x5a, 0x00
	.type		_$_str_$_2,@object
	.size		_$_str_$_2,(.L_1 - _$_str_$_2)
_$_str_$_2:
        /*000b*/ 	.byte	0x5f, 0x5f, 0x43, 0x55, 0x44, 0x41, 0x5f, 0x50, 0x52, 0x45, 0x43, 0x5f, 0x53, 0x51, 0x52, 0x54
        /*001b*/ 	.byte	0x00
.L_1:


//--------------------- .nv.constant0.triton_poi_fused__native_batch_norm_legit_no_training_add_convolution_relu_39 --------------------------
	.section	.nv.constant0.triton_poi_fused__native_batch_norm_legit_no_training_add_convolution_relu_39,"a",@progbits
	.sectionflags	@""
	.align	4
.nv.constant0.triton_poi_fused__native_batch_norm_legit_no_training_add_convolution_relu_39:
	.zero		596
